//
// Generated by NVIDIA NVVM Compiler
//
// Compiler Build ID: CL-36424714
// Cuda compilation tools, release 13.0, V13.0.88
// Based on NVVM 20.0.0
//

.version 9.0
.target sm_100
.address_size 64

	// .globl	_Z5marksPfPi

.visible .entry _Z5marksPfPi(
	.param .u64 .ptr .align 1 _Z5marksPfPi_param_0,
	.param .u64 .ptr .align 1 _Z5marksPfPi_param_1
)
{


	ret;

}


// ===== COMPILED SASS (sm_100) =====

	.target	sm_100

	.elftype	@"ET_EXEC"


//--------------------- .note.nv.tkinfo           --------------------------
	.section	.note.nv.tkinfo,"",@"SHT_NOTE"
	.sectionflags	@"SHF_NOTE_NV_TKINFO"
	.tkinfo
        /*0018*/ 	.word	0x00000002
        /*0030*/ 	.string	""
        /*0030*/ 	.string	"ptxas"
        /*0030*/ 	.string	"Cuda compilation tools, release 13.0, V13.0.88"
        /*0030*/ 	.string	"Build cuda_13.0.r13.0/compiler.36424714_0"
        /*0030*/ 	.string	"-arch sm_100 -m 64 "



//--------------------- .note.nv.cuinfo           --------------------------
	.section	.note.nv.cuinfo,"",@"SHT_NOTE"
	.sectionflags	@"SHF_NOTE_NV_CUINFO"
        /*0018*/ 	.short	0x0002
        /*001a*/ 	.short	0x0064
        /*001c*/ 	.short	0x0082
	.zero		2


//--------------------- .nv.info                  --------------------------
	.section	.nv.info,"",@"SHT_CUDA_INFO"
	.align	4


	//----- nvinfo : EIATTR_REGCOUNT
	.align		4
        /*0000*/ 	.byte	0x04, 0x2f
        /*0002*/ 	.short	(.L_1 - .L_0)
	.align		4
.L_0:
        /*0004*/ 	.word	index@(_Z5marksPfPi)
        /*0008*/ 	.word	0x00000004


	//----- nvinfo : EIATTR_FRAME_SIZE
	.align		4
.L_1:
        /*000c*/ 	.byte	0x04, 0x11
        /*000e*/ 	.short	(.L_3 - .L_2)
	.align		4
.L_2:
        /*0010*/ 	.word	index@(_Z5marksPfPi)
        /*0014*/ 	.word	0x00000000


	//----- nvinfo : EIATTR_MIN_STACK_SIZE
	.align		4
.L_3:
        /*0018*/ 	.byte	0x04, 0x12
        /*001a*/ 	.short	(.L_5 - .L_4)
	.align		4
.L_4:
        /*001c*/ 	.word	index@(_Z5marksPfPi)
        /*0020*/ 	.word	0x00000000
.L_5:


//--------------------- .nv.compat                --------------------------
	.section	.nv.compat,"",@"SHT_CUDA_COMPAT_INFO"
	.align	4
        /*0000*/ 	.byte	0x02, 0x09, 0x00, 0x00, 0x02, 0x02, 0x01, 0x00, 0x02, 0x05, 0x05, 0x00, 0x03, 0x07, 0x01, 0x01
        /*0010*/ 	.byte	0x02, 0x03, 0x00, 0x00, 0x02, 0x06, 0x01, 0x00, 0x04, 0x0b, 0x08, 0x00, 0x09, 0x00, 0x00, 0x00
        /*0020*/ 	.byte	0x00, 0x00, 0x00, 0x00


//--------------------- .nv.info._Z5marksPfPi     --------------------------
	.section	.nv.info._Z5marksPfPi,"",@"SHT_CUDA_INFO"
	.sectionflags	@""
	.align	4


	//----- nvinfo : EIATTR_CUDA_API_VERSION
	.align		4
        /*0000*/ 	.byte	0x04, 0x37
        /*0002*/ 	.short	(.L_7 - .L_6)
.L_6:
        /*0004*/ 	.word	0x00000082


	//----- nvinfo : EIATTR_KPARAM_INFO
	.align		4
.L_7:
        /*0008*/ 	.byte	0x04, 0x17
        /*000a*/ 	.short	(.L_9 - .L_8)
.L_8:
        /*000c*/ 	.word	0x00000000
        /*0010*/ 	.short	0x0001
        /*0012*/ 	.short	0x0008
        /*0014*/ 	.byte	0x00, 0xf5, 0x21, 0x00


	//----- nvinfo : EIATTR_KPARAM_INFO
	.align		4
.L_9:
        /*0018*/ 	.byte	0x04, 0x17
        /*001a*/ 	.short	(.L_11 - .L_10)
.L_10:
        /*001c*/ 	.word	0x00000000
        /*0020*/ 	.short	0x0000
        /*0022*/ 	.short	0x0000
        /*0024*/ 	.byte	0x00, 0xf5, 0x21, 0x00


	//----- nvinfo : EIATTR_SPARSE_MMA_MASK
	.align		4
.L_11:
        /*0028*/ 	.byte	0x03, 0x50
        /*002a*/ 	.short	0x0000


	//----- nvinfo : EIATTR_MAXREG_COUNT
	.align		4
        /*002c*/ 	.byte	0x03, 0x1b
        /*002e*/ 	.short	0x00ff


	//----- nvinfo : EIATTR_MERCURY_ISA_VERSION
	.align		4
        /*0030*/ 	.byte	0x03, 0x5f
        /*0032*/ 	.short	0x0101


	//----- nvinfo : EIATTR_VRC_CTA_INIT_COUNT
	.align		4
        /*0034*/ 	.byte	0x02, 0x4a
	.zero		1
	.zero		1


	//----- nvinfo : EIATTR_EXIT_INSTR_OFFSETS
	.align		4
        /*0038*/ 	.byte	0x04, 0x1c
        /*003a*/ 	.short	(.L_13 - .L_12)


	//   ....[0]....
.L_12:
        /*003c*/ 	.word	0x00000010


	//----- nvinfo : EIATTR_CBANK_PARAM_SIZE
	.align		4
.L_13:
        /*0040*/ 	.byte	0x03, 0x19
        /*0042*/ 	.short	0x0010


	//----- nvinfo : EIATTR_PARAM_CBANK
	.align		4
        /*0044*/ 	.byte	0x04, 0x0a
        /*0046*/ 	.short	(.L_15 - .L_14)
	.align		4
.L_14:
        /*0048*/ 	.word	index@(.nv.constant0._Z5marksPfPi)
        /*004c*/ 	.short	0x0380
        /*004e*/ 	.short	0x0010


	//----- nvinfo : EIATTR_SW_WAR
	.align		4
.L_15:
        /*0050*/ 	.byte	0x04, 0x36
        /*0052*/ 	.short	(.L_17 - .L_16)
.L_16:
        /*0054*/ 	.word	0x00000008
.L_17:


//--------------------- .nv.callgraph             --------------------------
	.section	.nv.callgraph,"",@"SHT_CUDA_CALLGRAPH"
	.align	4
	.sectionentsize	8
	.align		4
        /*0000*/ 	.word	0x00000000
	.align		4
        /*0004*/ 	.word	0xffffffff
	.align		4
        /*0008*/ 	.word	0x00000000
	.align		4
        /*000c*/ 	.word	0xfffffffe
	.align		4
        /*0010*/ 	.word	0x00000000
	.align		4
        /*0014*/ 	.word	0xfffffffd
	.align		4
        /*0018*/ 	.word	0x00000000
	.align		4
        /*001c*/ 	.word	0xfffffffc


//--------------------- .text._Z5marksPfPi        --------------------------
	.section	.text._Z5marksPfPi,"ax",@progbits
	.align	128
        .global         _Z5marksPfPi
        .type           _Z5marksPfPi,@function
        .size           _Z5marksPfPi,(.L_x_1 - _Z5marksPfPi)
        .other          _Z5marksPfPi,@"STO_CUDA_ENTRY STV_DEFAULT"
_Z5marksPfPi:
.text._Z5marksPfPi:
[----:B------:R-:W-:Y:S01]  /*0000*/  LDC R1, c[0x0][0x37c] ;  /* 0x0000df00ff017b82 */ /* 0x000fe20000000800 */
[----:B------:R-:W-:Y:S05]  /*0010*/  EXIT ;  /* 0x000000000000794d */ /* 0x000fea0003800000 */
.L_x_0:
[----:B------:R-:W-:-:S00]  /*0020*/  BRA `(.L_x_0) ;  /* 0xfffffffc00fc7947 */ /* 0x000fc0000383ffff */
[----:B------:R-:W-:-:S00]  /*0030*/  NOP ;  /* 0x0000000000007918 */ /* 0x000fc00000000000 */
        /* <DEDUP_REMOVED lines=12> */
.L_x_1:


//--------------------- .nv.shared.reserved.0     --------------------------
	.section	.nv.shared.reserved.0,"aw",@nobits
	.weak		__nv_reservedSMEM_offset_0_alias
	.size		__nv_reservedSMEM_offset_0_alias, 0, 64
	.other		__nv_reservedSMEM_offset_0_alias,@"STO_CUDA_RESERVED_SHARED STV_DEFAULT"
__nv_reservedSMEM_offset_0_alias:
	.zero		0
	.zero		64


//--------------------- .nv.constant0._Z5marksPfPi --------------------------
	.section	.nv.constant0._Z5marksPfPi,"a",@progbits
	.sectionflags	@""
	.align	4
.nv.constant0._Z5marksPfPi:
	.zero		912


//--------------------- SYMBOLS --------------------------

	.type		.nv.reservedSmem.offset0,@object
	.size		.nv.reservedSmem.offset0,0x4
